	.headerflags	@"EF_CUDA_TEXMODE_UNIFIED EF_CUDA_64BIT_ADDRESS EF_CUDA_ACCELERATORS EF_CUDA_SM90 EF_CUDA_VIRTUAL_SM(EF_CUDA_SM90)"
	.elftype	@"ET_EXEC"


//--------------------- .nv.info                  --------------------------
	.section	.nv.info,"",@"SHT_CUDA_INFO"
	.align	4


	//----- nvinfo : EIATTR_REGCOUNT
	.align		4
        /*0000*/ 	.byte	0x04, 0x2f
        /*0002*/ 	.short	(.L_3 - .L_2)
	.align		4
.L_2:
        /*0004*/ 	.word	index@(triton_poi_fused_argmin_linalg_vector_norm_sub_view_2)
        /*0008*/ 	.word	0x0000001e


	//----- nvinfo : EIATTR_MIN_STACK_SIZE
	.align		4
.L_3:
        /*000c*/ 	.byte	0x04, 0x12
        /*000e*/ 	.short	(.L_5 - .L_4)
	.align		4
.L_4:
        /*0010*/ 	.word	index@(triton_poi_fused_argmin_linalg_vector_norm_sub_view_2)
        /*0014*/ 	.word	0x00000000


	//----- nvinfo : EIATTR_FRAME_SIZE
	.align		4
.L_5:
        /*0018*/ 	.byte	0x04, 0x11
        /*001a*/ 	.short	(.L_7 - .L_6)
	.align		4
.L_6:
        /*001c*/ 	.word	index@(triton_poi_fused_argmin_linalg_vector_norm_sub_view_2)
        /*0020*/ 	.word	0x00000000


	//----- nvinfo : EIATTR_MIN_STACK_SIZE
	.align		4
.L_7:
        /*0024*/ 	.byte	0x04, 0x12
        /*0026*/ 	.short	(.L_9 - .L_8)
	.align		4
.L_8:
        /*0028*/ 	.word	index@(triton_poi_fused_argmin_linalg_vector_norm_sub_view_2)
        /*002c*/ 	.word	0x00000000
.L_9:


//--------------------- .nv.info.triton_poi_fused_argmin_linalg_vector_norm_sub_view_2 --------------------------
	.section	.nv.info.triton_poi_fused_argmin_linalg_vector_norm_sub_view_2,"",@"SHT_CUDA_INFO"
	.sectionflags	@""
	.align	4


	//----- nvinfo : EIATTR_CUDA_API_VERSION
	.align		4
        /*0000*/ 	.byte	0x04, 0x37
        /*0002*/ 	.short	(.L_11 - .L_10)
.L_10:
        /*0004*/ 	.word	0x0000007c


	//----- nvinfo : EIATTR_KPARAM_INFO
	.align		4
.L_11:
        /*0008*/ 	.byte	0x04, 0x17
        /*000a*/ 	.short	(.L_13 - .L_12)
.L_12:
        /*000c*/ 	.word	0x00000000
        /*0010*/ 	.short	0x0003
        /*0012*/ 	.short	0x0018
        /*0014*/ 	.byte	0x00, 0xf0, 0x11, 0x00


	//----- nvinfo : EIATTR_KPARAM_INFO
	.align		4
.L_13:
        /*0018*/ 	.byte	0x04, 0x17
        /*001a*/ 	.short	(.L_15 - .L_14)
.L_14:
        /*001c*/ 	.word	0x00000000
        /*0020*/ 	.short	0x0002
        /*0022*/ 	.short	0x0010
        /*0024*/ 	.byte	0x00, 0xf4, 0x21, 0x00


	//----- nvinfo : EIATTR_KPARAM_INFO
	.align		4
.L_15:
        /*0028*/ 	.byte	0x04, 0x17
        /*002a*/ 	.short	(.L_17 - .L_16)
.L_16:
        /*002c*/ 	.word	0x00000000
        /*0030*/ 	.short	0x0001
        /*0032*/ 	.short	0x0008
        /*0034*/ 	.byte	0x00, 0xf4, 0x21, 0x00


	//----- nvinfo : EIATTR_KPARAM_INFO
	.align		4
.L_17:
        /*0038*/ 	.byte	0x04, 0x17
        /*003a*/ 	.short	(.L_19 - .L_18)
.L_18:
        /*003c*/ 	.word	0x00000000
        /*0040*/ 	.short	0x0000
        /*0042*/ 	.short	0x0000
        /*0044*/ 	.byte	0x00, 0xf4, 0x21, 0x00


	//----- nvinfo : EIATTR_SPARSE_MMA_MASK
	.align		4
.L_19:
        /*0048*/ 	.byte	0x03, 0x50
        /*004a*/ 	.short	0x0000


	//----- nvinfo : EIATTR_MAXREG_COUNT
	.align		4
        /*004c*/ 	.byte	0x03, 0x1b
        /*004e*/ 	.short	0x00ff


	//----- nvinfo : EIATTR_EXIT_INSTR_OFFSETS
	.align		4
        /*0050*/ 	.byte	0x04, 0x1c
        /*0052*/ 	.short	(.L_21 - .L_20)


	//   ....[0]....
.L_20:
        /*0054*/ 	.word	0x000006e0


	//   ....[1]....
        /*0058*/ 	.word	0x00000710


	//----- nvinfo : EIATTR_REQNTID
	.align		4
.L_21:
        /*005c*/ 	.byte	0x04, 0x10
        /*005e*/ 	.short	(.L_23 - .L_22)
.L_22:
        /*0060*/ 	.word	0x00000020
        /*0064*/ 	.word	0x00000001
        /*0068*/ 	.word	0x00000001


	//----- nvinfo : EIATTR_CBANK_PARAM_SIZE
	.align		4
.L_23:
        /*006c*/ 	.byte	0x03, 0x19
        /*006e*/ 	.short	0x001c


	//----- nvinfo : EIATTR_PARAM_CBANK
	.align		4
        /*0070*/ 	.byte	0x04, 0x0a
        /*0072*/ 	.short	(.L_25 - .L_24)
	.align		4
.L_24:
        /*0074*/ 	.word	index@(.nv.constant0.triton_poi_fused_argmin_linalg_vector_norm_sub_view_2)
        /*0078*/ 	.short	0x0210
        /*007a*/ 	.short	0x001c


	//----- nvinfo : EIATTR_SW_WAR
	.align		4
.L_25:
        /*007c*/ 	.byte	0x04, 0x36
        /*007e*/ 	.short	(.L_27 - .L_26)
.L_26:
        /*0080*/ 	.word	0x00000008
.L_27:


//--------------------- .nv.callgraph             --------------------------
	.section	.nv.callgraph,"",@"SHT_CUDA_CALLGRAPH"
	.align	4
	.sectionentsize	8
	.align		4
        /*0000*/ 	.word	0x00000000
	.align		4
        /*0004*/ 	.word	0xffffffff
	.align		4
        /*0008*/ 	.word	0x00000000
	.align		4
        /*000c*/ 	.word	0xfffffffe
	.align		4
        /*0010*/ 	.word	0x00000000
	.align		4
        /*0014*/ 	.word	0xfffffffd
	.align		4
        /*0018*/ 	.word	0x00000000
	.align		4
        /*001c*/ 	.word	0xfffffffc


//--------------------- .nv.constant4             --------------------------
	.section	.nv.constant4,"a",@progbits
	.align	8
	.align		8
.nv.constant4:
        /*0000*/ 	.dword	_$_str
	.align		8
        /*0008*/ 	.dword	_$_str_$_2


//--------------------- .text.triton_poi_fused_argmin_linalg_vector_norm_sub_view_2 --------------------------
	.section	.text.triton_poi_fused_argmin_linalg_vector_norm_sub_view_2,"ax",@progbits
	.align	128
        .global         triton_poi_fused_argmin_linalg_vector_norm_sub_view_2
        .type           triton_poi_fused_argmin_linalg_vector_norm_sub_view_2,@function
        .size           triton_poi_fused_argmin_linalg_vector_norm_sub_view_2,(.L_x_1 - triton_poi_fused_argmin_linalg_vector_norm_sub_view_2)
        .other          triton_poi_fused_argmin_linalg_vector_norm_sub_view_2,@"STO_CUDA_ENTRY STV_DEFAULT"
triton_poi_fused_argmin_linalg_vector_norm_sub_view_2:
.text.triton_poi_fused_argmin_linalg_vector_norm_sub_view_2:
[----:B------:R-:W0:Y:S01]  /*0000*/  LDC R1, c[0x0][0x28] ;  /* 0x00000a00ff017b82 */ /* 0x000e220000000800 */
[----:B------:R-:W1:Y:S07]  /*0010*/  S2R R27, SR_TID.X ;  /* 0x00000000001b7919 */ /* 0x000e6e0000002100 */
[----:B------:R-:W2:Y:S01]  /*0020*/  LDC.64 R12, c[0x0][0x210] ;  /* 0x00008400ff0c7b82 */ /* 0x000ea20000000a00 */
[----:B------:R-:W-:Y:S01]  /*0030*/  IMAD.MOV.U32 R14, RZ, RZ, RZ ;  /* 0x000000ffff0e7224 */ /* 0x000fe200078e00ff */
[----:B------:R-:W-:Y:S01]  /*0040*/  ULDC.64 UR4, c[0x0][0x208] ;  /* 0x0000820000047ab9 */ /* 0x000fe20000000a00 */
[----:B------:R-:W3:Y:S01]  /*0050*/  S2R R3, SR_CTAID.X ;  /* 0x0000000000037919 */ /* 0x000ee20000002500 */
[----:B-1----:R-:W-:-:S04]  /*0060*/  LOP3.LUT R0, R27, 0xf, RZ, 0xc0, !PT ;  /* 0x0000000f1b007812 */ /* 0x002fc800078ec0ff */
[----:B---3--:R-:W-:-:S04]  /*0070*/  LEA R0, R3, R0, 0x4 ;  /* 0x0000000003007211 */ /* 0x008fc800078e20ff */
[----:B------:R-:W-:Y:S02]  /*0080*/  SHF.R.S32.HI R3, RZ, 0x1f, R0 ;  /* 0x0000001fff037819 */ /* 0x000fe40000011400 */
[----:B------:R-:W-:Y:S02]  /*0090*/  ISETP.GE.AND P0, PT, R0, 0x10, PT ;  /* 0x000000100000780c */ /* 0x000fe40003f06270 */
[----:B------:R-:W-:Y:S02]  /*00a0*/  LEA.HI R4, R3, R0, RZ, 0x2 ;  /* 0x0000000003047211 */ /* 0x000fe400078f10ff */
[----:B------:R-:W1:Y:S02]  /*00b0*/  LDC.64 R2, c[0x0][0x218] ;  /* 0x00008600ff027b82 */ /* 0x000e640000000a00 */
[C---:B------:R-:W-:Y:S01]  /*00c0*/  LOP3.LUT R5, R4.reuse, 0xfffffffc, RZ, 0xc0, !PT ;  /* 0xfffffffc04057812 */ /* 0x040fe200078ec0ff */
[----:B------:R-:W-:-:S05]  /*00d0*/  IMAD.SHL.U32 R6, R4, 0x4, RZ ;  /* 0x0000000404067824 */ /* 0x000fca00078e00ff */
[----:B------:R-:W-:-:S04]  /*00e0*/  LOP3.LUT R6, R6, 0xfffffff0, RZ, 0xc0, !PT ;  /* 0xfffffff006067812 */ /* 0x000fc800078ec0ff */
[----:B------:R-:W-:Y:S02]  /*00f0*/  IADD3 R11, R6, R0, -R5 ;  /* 0x00000000060b7210 */ /* 0x000fe40007ffe805 */
[----:B------:R-:W-:Y:S02]  /*0100*/  CS2R R4, SRZ ;  /* 0x0000000000047805 */ /* 0x000fe4000001ff00 */
[----:B------:R-:W-:Y:S01]  /*0110*/  IADD3 R9, R11, 0x4, RZ ;  /* 0x000000040b097810 */ /* 0x000fe20007ffe0ff */
[----:B--2---:R-:W-:Y:S01]  /*0120*/  IMAD.WIDE R6, R11, 0x4, R12 ;  /* 0x000000040b067825 */ /* 0x004fe200078e020c */
[----:B------:R-:W-:-:S03]  /*0130*/  IADD3 R19, R11, 0x8, RZ ;  /* 0x000000080b137810 */ /* 0x000fc60007ffe0ff */
[----:B------:R-:W-:Y:S01]  /*0140*/  IMAD.WIDE R8, R9, 0x4, R12 ;  /* 0x0000000409087825 */ /* 0x000fe200078e020c */
[----:B------:R2:W3:Y:S04]  /*0150*/  @!P0 LDG.E R14, desc[UR4][R6.64] ;  /* 0x00000004060e8981 */ /* 0x0004e8000c1e1900 */
[----:B------:R-:W4:Y:S01]  /*0160*/  @!P0 LDG.E R4, desc[UR4][R8.64] ;  /* 0x0000000408048981 */ /* 0x000f22000c1e1900 */
[----:B------:R-:W-:-:S03]  /*0170*/  VIADD R21, R11, 0xc ;  /* 0x0000000c0b157836 */ /* 0x000fc60000000000 */
[----:B-1----:R-:W4:Y:S01]  /*0180*/  LDG.E R17, desc[UR4][R2.64+0x4] ;  /* 0x0000040402117981 */ /* 0x002f22000c1e1900 */
[--C-:B------:R-:W-:Y:S01]  /*0190*/  IMAD.WIDE R10, R19, 0x4, R12.reuse ;  /* 0x00000004130a7825 */ /* 0x100fe200078e020c */
[----:B--2---:R-:W-:Y:S02]  /*01a0*/  HFMA2.MMA R7, -RZ, RZ, 0, 0 ;  /* 0x00000000ff077435 */ /* 0x004fe400000001ff */
[----:B------:R-:W3:Y:S01]  /*01b0*/  LDG.E R15, desc[UR4][R2.64] ;  /* 0x00000004020f7981 */ /* 0x000ee2000c1e1900 */
[----:B------:R-:W-:-:S03]  /*01c0*/  IMAD.WIDE R12, R21, 0x4, R12 ;  /* 0x00000004150c7825 */ /* 0x000fc600078e020c */
[----:B------:R-:W2:Y:S04]  /*01d0*/  LDG.E R23, desc[UR4][R2.64+0x14] ;  /* 0x0000140402177981 */ /* 0x000ea8000c1e1900 */
[----:B------:R-:W5:Y:S04]  /*01e0*/  @!P0 LDG.E R5, desc[UR4][R10.64] ;  /* 0x000000040a058981 */ /* 0x000f68000c1e1900 */
[----:B------:R-:W5:Y:S04]  /*01f0*/  LDG.E R6, desc[UR4][R2.64+0x8] ;  /* 0x0000080402067981 */ /* 0x000f68000c1e1900 */
[----:B------:R-:W5:Y:S04]  /*0200*/  LDG.E R19, desc[UR4][R2.64+0x10] ;  /* 0x0000100402137981 */ /* 0x000f68000c1e1900 */
[----:B------:R5:W5:Y:S04]  /*0210*/  @!P0 LDG.E R7, desc[UR4][R12.64] ;  /* 0x000000040c078981 */ /* 0x000b68000c1e1900 */
[----:B------:R-:W5:Y:S04]  /*0220*/  LDG.E R8, desc[UR4][R2.64+0xc] ;  /* 0x00000c0402087981 */ /* 0x000f68000c1e1900 */
        /* <DEDUP_REMOVED lines=9> */
[----:B0-----:R0:W5:Y:S01]  /*02c0*/  LDG.E R12, desc[UR4][R2.64+0x3c] ;  /* 0x00003c04020c7981 */ /* 0x001162000c1e1900 */
[----:B----4-:R-:W-:Y:S01]  /*02d0*/  FADD R17, -R17, R4 ;  /* 0x0000000411117221 */ /* 0x010fe20000000100 */
[----:B---3--:R-:W-:-:S03]  /*02e0*/  FADD R15, -R15, R14 ;  /* 0x0000000e0f0f7221 */ /* 0x008fc60000000100 */
[----:B------:R-:W-:Y:S01]  /*02f0*/  FMUL R24, R17, R17 ;  /* 0x0000001111187220 */ /* 0x000fe20000400000 */
[----:B--2---:R-:W-:-:S03]  /*0300*/  FADD R23, -R23, R4 ;  /* 0x0000000417177221 */ /* 0x004fc60000000100 */
[----:B------:R-:W-:Y:S01]  /*0310*/  FFMA R24, R15, R15, R24 ;  /* 0x0000000f0f187223 */ /* 0x000fe20000000018 */
[----:B------:R-:W-:Y:S01]  /*0320*/  FMUL R26, R23, R23 ;  /* 0x00000017171a7220 */ /* 0x000fe20000400000 */
[----:B-----5:R-:W-:Y:S01]  /*0330*/  FADD R13, -R6, R5 ;  /* 0x00000005060d7221 */ /* 0x020fe20000000100 */
[----:B------:R-:W-:-:S03]  /*0340*/  FADD R19, -R19, R14 ;  /* 0x0000000e13137221 */ /* 0x000fc60000000100 */
[----:B------:R-:W-:Y:S01]  /*0350*/  FFMA R24, R13, R13, R24 ;  /* 0x0000000d0d187223 */ /* 0x000fe20000000018 */
[----:B------:R-:W-:Y:S01]  /*0360*/  FFMA R26, R19, R19, R26 ;  /* 0x00000013131a7223 */ /* 0x000fe2000000001a */
[----:B0-----:R-:W-:Y:S01]  /*0370*/  FADD R3, -R8, R7 ;  /* 0x0000000708037221 */ /* 0x001fe20000000100 */
[----:B------:R-:W-:-:S03]  /*0380*/  FADD R13, -R16, R5 ;  /* 0x00000005100d7221 */ /* 0x000fc60000000100 */
[----:B------:R-:W-:Y:S01]  /*0390*/  FFMA R24, R3, R3, R24 ;  /* 0x0000000303187223 */ /* 0x000fe20000000018 */
[----:B------:R-:W-:Y:S01]  /*03a0*/  FFMA R26, R13, R13, R26 ;  /* 0x0000000d0d1a7223 */ /* 0x000fe2000000001a */
[----:B------:R-:W-:-:S04]  /*03b0*/  FADD R3, -R18, R7 ;  /* 0x0000000712037221 */ /* 0x000fc80000000100 */
[----:B------:R-:W0:Y:S01]  /*03c0*/  MUFU.SQRT R24, R24 ;  /* 0x0000001800187308 */ /* 0x000e220000002000 */
[----:B------:R-:W-:Y:S01]  /*03d0*/  FFMA R26, R3, R3, R26 ;  /* 0x00000003031a7223 */ /* 0x000fe2000000001a */
[----:B------:R-:W-:Y:S01]  /*03e0*/  FADD R21, -R21, R4 ;  /* 0x0000000415157221 */ /* 0x000fe20000000100 */
[----:B------:R-:W-:-:S05]  /*03f0*/  FADD R9, -R9, R14 ;  /* 0x0000000e09097221 */ /* 0x000fca0000000100 */
[----:B------:R-:W1:Y:S01]  /*0400*/  MUFU.SQRT R3, R26 ;  /* 0x0000001a00037308 */ /* 0x000e620000002000 */
[----:B------:R-:W-:-:S04]  /*0410*/  FMUL R2, R21, R21 ;  /* 0x0000001515027220 */ /* 0x000fc80000400000 */
[----:B------:R-:W-:Y:S01]  /*0420*/  FFMA R2, R9, R9, R2 ;  /* 0x0000000909027223 */ /* 0x000fe20000000002 */
[----:B------:R-:W-:Y:S01]  /*0430*/  FADD R9, -R20, R5 ;  /* 0x0000000514097221 */ /* 0x000fe20000000100 */
[----:B------:R-:W-:Y:S01]  /*0440*/  FADD R25, -R25, R4 ;  /* 0x0000000419197221 */ /* 0x000fe20000000100 */
[----:B0-----:R-:W-:Y:S02]  /*0450*/  FSETP.NAN.AND P0, PT, R24, R24, PT ;  /* 0x000000181800720b */ /* 0x001fe40003f08000 */
[----:B------:R-:W-:Y:S01]  /*0460*/  FFMA R2, R9, R9, R2 ;  /* 0x0000000909027223 */ /* 0x000fe20000000002 */
[----:B------:R-:W-:Y:S01]  /*0470*/  FADD R9, -R10, R7 ;  /* 0x000000070a097221 */ /* 0x000fe20000000100 */
[----:B------:R-:W-:Y:S01]  /*0480*/  FMUL R4, R25, R25 ;  /* 0x0000001919047220 */ /* 0x000fe20000400000 */
[----:B------:R-:W-:Y:S01]  /*0490*/  FADD R11, -R11, R14 ;  /* 0x0000000e0b0b7221 */ /* 0x000fe20000000100 */
[----:B-1----:R-:W-:Y:S01]  /*04a0*/  FSETP.NUM.AND P1, PT, R3, R3, P0 ;  /* 0x000000030300720b */ /* 0x002fe20000727000 */
[----:B------:R-:W-:Y:S01]  /*04b0*/  FFMA R2, R9, R9, R2 ;  /* 0x0000000909027223 */ /* 0x000fe20000000002 */
[----:B------:R-:W-:Y:S01]  /*04c0*/  FSETP.NAN.AND P2, PT, R3, R3, P0 ;  /* 0x000000030300720b */ /* 0x000fe20000748000 */
[----:B------:R-:W-:Y:S01]  /*04d0*/  FFMA R11, R11, R11, R4 ;  /* 0x0000000b0b0b7223 */ /* 0x000fe20000000004 */
[CC--:B------:R-:W-:Y:S01]  /*04e0*/  FSETP.LT.OR P0, PT, R24.reuse, R3.reuse, P1 ;  /* 0x000000031800720b */ /* 0x0c0fe20000f01400 */
[----:B------:R0:W1:Y:S01]  /*04f0*/  MUFU.SQRT R4, R2 ;  /* 0x0000000200047308 */ /* 0x0000620000002000 */
[----:B------:R-:W-:Y:S01]  /*0500*/  FSETP.EQ.OR P2, PT, R24, R3, P2 ;  /* 0x000000031800720b */ /* 0x000fe20001742400 */
[----:B------:R-:W-:Y:S01]  /*0510*/  FADD R22, -R22, R5 ;  /* 0x0000000516167221 */ /* 0x000fe20000000100 */
[----:B------:R-:W-:-:S02]  /*0520*/  FADD R12, -R12, R7 ;  /* 0x000000070c0c7221 */ /* 0x000fc40000000100 */
[----:B------:R-:W-:Y:S01]  /*0530*/  PLOP3.LUT P0, PT, P0, P2, PT, 0xa8, 0x0 ;  /* 0x000000000000781c */ /* 0x000fe20000705570 */
[----:B------:R-:W-:-:S03]  /*0540*/  FFMA R11, R22, R22, R11 ;  /* 0x00000016160b7223 */ /* 0x000fc6000000000b */
[----:B------:R-:W-:Y:S01]  /*0550*/  FSEL R5, R24, R3, P0 ;  /* 0x0000000318057208 */ /* 0x000fe20000000000 */
[----:B------:R-:W-:Y:S01]  /*0560*/  FFMA R11, R12, R12, R11 ;  /* 0x0000000c0c0b7223 */ /* 0x000fe2000000000b */
[----:B0-----:R-:W0:Y:S02]  /*0570*/  LDC.64 R2, c[0x0][0x220] ;  /* 0x00008800ff027b82 */ /* 0x001e240000000a00 */
[----:B------:R-:W-:-:S03]  /*0580*/  FSETP.NAN.AND P1, PT, R5, R5, PT ;  /* 0x000000050500720b */ /* 0x000fc60003f28000 */
[----:B------:R-:W2:Y:S01]  /*0590*/  MUFU.SQRT R11, R11 ;  /* 0x0000000b000b7308 */ /* 0x000ea20000002000 */
[CC--:B-1----:R-:W-:Y:S02]  /*05a0*/  FSETP.NUM.AND P2, PT, R4.reuse, R4.reuse, P1 ;  /* 0x000000040400720b */ /* 0x0c2fe40000f47000 */
[-C--:B------:R-:W-:Y:S02]  /*05b0*/  FSETP.NAN.AND P1, PT, R4, R4.reuse, P1 ;  /* 0x000000040400720b */ /* 0x080fe40000f28000 */
[CC--:B------:R-:W-:Y:S02]  /*05c0*/  FSETP.LT.OR P2, PT, R5.reuse, R4.reuse, P2 ;  /* 0x000000040500720b */ /* 0x0c0fe40001741400 */
[----:B------:R-:W-:Y:S02]  /*05d0*/  FSETP.EQ.OR P1, PT, R5, R4, P1 ;  /* 0x000000040500720b */ /* 0x000fe40000f22400 */
[----:B------:R-:W-:Y:S02]  /*05e0*/  SEL R6, RZ, 0x1, P0 ;  /* 0x00000001ff067807 */ /* 0x000fe40000000000 */
[----:B------:R-:W-:-:S02]  /*05f0*/  PLOP3.LUT P1, PT, P2, P1, PT, 0xa8, 0x0 ;  /* 0x000000000000781c */ /* 0x000fc40001723570 */
[----:B------:R-:W-:Y:S02]  /*0600*/  LOP3.LUT P0, RZ, R27, 0x10, RZ, 0xc0, !PT ;  /* 0x000000101bff7812 */ /* 0x000fe4000780c0ff */
[----:B------:R-:W-:Y:S02]  /*0610*/  FSEL R4, R5, R4, P1 ;  /* 0x0000000405047208 */ /* 0x000fe40000800000 */
[----:B--2---:R-:W-:Y:S02]  /*0620*/  FSETP.NAN.AND P2, PT, R11, R11, PT ;  /* 0x0000000b0b00720b */ /* 0x004fe40003f48000 */
[----:B------:R-:W-:Y:S02]  /*0630*/  SEL R6, R6, 0x2, P1 ;  /* 0x0000000206067807 */ /* 0x000fe40000800000 */
[----:B------:R-:W-:Y:S02]  /*0640*/  FSETP.NAN.AND P1, PT, R4, R4, PT ;  /* 0x000000040400720b */ /* 0x000fe40003f28000 */
[----:B------:R-:W-:-:S02]  /*0650*/  SEL R5, R6, 0x3, P2 ;  /* 0x0000000306057807 */ /* 0x000fc40001000000 */
[----:B------:R-:W-:Y:S02]  /*0660*/  ISETP.LT.AND P0, PT, R0, 0x10, !P0 ;  /* 0x000000100000780c */ /* 0x000fe40004701270 */
[----:B------:R-:W-:Y:S02]  /*0670*/  FSETP.NEU.AND P3, PT, R4, R11, PT ;  /* 0x0000000b0400720b */ /* 0x000fe40003f6d000 */
[----:B------:R-:W-:-:S04]  /*0680*/  SEL R5, R5, 0x3, P1 ;  /* 0x0000000305057807 */ /* 0x000fc80000800000 */
[----:B------:R-:W-:Y:S02]  /*0690*/  SEL R5, R6, R5, !P3 ;  /* 0x0000000506057207 */ /* 0x000fe40005800000 */
[----:B------:R-:W-:Y:S02]  /*06a0*/  FSETP.GEU.AND P3, PT, R4, R11, PT ;  /* 0x0000000b0400720b */ /* 0x000fe40003f6e000 */
[----:B------:R-:W-:Y:S01]  /*06b0*/  @P1 SEL R5, R5, R6, P2 ;  /* 0x0000000605051207 */ /* 0x000fe20001000000 */
[----:B0-----:R-:W-:-:S03]  /*06c0*/  IMAD.WIDE R2, R0, 0x8, R2 ;  /* 0x0000000800027825 */ /* 0x001fc600078e0202 */
[----:B------:R-:W-:Y:S01]  /*06d0*/  SEL R4, R6, R5, !P3 ;  /* 0x0000000506047207 */ /* 0x000fe20005800000 */
[----:B------:R-:W-:Y:S06]  /*06e0*/  @!P0 EXIT ;  /* 0x000000000000894d */ /* 0x000fec0003800000 */
[----:B------:R-:W-:-:S05]  /*06f0*/  MOV R5, RZ ;  /* 0x000000ff00057202 */ /* 0x000fca0000000f00 */
[----:B------:R-:W-:Y:S01]  /*0700*/  STG.E.64 desc[UR4][R2.64], R4 ;  /* 0x0000000402007986 */ /* 0x000fe2000c101b04 */
[----:B------:R-:W-:Y:S05]  /*0710*/  EXIT ;  /* 0x000000000000794d */ /* 0x000fea0003800000 */
.L_x_0:
[----:B------:R-:W-:-:S00]  /*0720*/  BRA `(.L_x_0) ;  /* 0xfffffffc00fc7947 */ /* 0x000fc0000383ffff */
[----:B------:R-:W-:-:S00]  /*0730*/  NOP ;  /* 0x0000000000007918 */ /* 0x000fc00000000000 */
        /* <DEDUP_REMOVED lines=12> */
.L_x_1:


//--------------------- .nv.global.init           --------------------------
	.section	.nv.global.init,"aw",@progbits
.nv.global.init:
	.type		_$_str,@object
	.size		_$_str,(_$_str_$_2 - _$_str)
_$_str:
        /*0000*/ 	.byte	0x5f, 0x5f, 0x43, 0x55, 0x44, 0x41, 0x5f, 0x46, 0x54, 0x5a, 0x00
	.type		_$_str_$_2,@object
	.size		_$_str_$_2,(.L_1 - _$_str_$_2)
_$_str_$_2:
        /*000b*/ 	.byte	0x5f, 0x5f, 0x43, 0x55, 0x44, 0x41, 0x5f, 0x50, 0x52, 0x45, 0x43, 0x5f, 0x53, 0x51, 0x52, 0x54
        /*001b*/ 	.byte	0x00
.L_1:


//--------------------- .nv.constant0.triton_poi_fused_argmin_linalg_vector_norm_sub_view_2 --------------------------
	.section	.nv.constant0.triton_poi_fused_argmin_linalg_vector_norm_sub_view_2,"a",@progbits
	.sectionflags	@""
	.align	4
.nv.constant0.triton_poi_fused_argmin_linalg_vector_norm_sub_view_2:
	.zero		556
